//
// Generated by NVIDIA NVVM Compiler
//
// Compiler Build ID: CL-36424714
// Cuda compilation tools, release 13.0, V13.0.88
// Based on NVVM 20.0.0
//

.version 9.0
.target sm_100
.address_size 64

	// .globl	_Z22compute_adjacent_nodesPiS_PfS0_S0_i

.visible .entry _Z22compute_adjacent_nodesPiS_PfS0_S0_i(
	.param .u64 .ptr .align 1 _Z22compute_adjacent_nodesPiS_PfS0_S0_i_param_0,
	.param .u64 .ptr .align 1 _Z22compute_adjacent_nodesPiS_PfS0_S0_i_param_1,
	.param .u64 .ptr .align 1 _Z22compute_adjacent_nodesPiS_PfS0_S0_i_param_2,
	.param .u64 .ptr .align 1 _Z22compute_adjacent_nodesPiS_PfS0_S0_i_param_3,
	.param .u64 .ptr .align 1 _Z22compute_adjacent_nodesPiS_PfS0_S0_i_param_4,
	.param .u32 _Z22compute_adjacent_nodesPiS_PfS0_S0_i_param_5
)
{
	.reg .pred 	%p<5>;
	.reg .b32 	%r<17>;
	.reg .b32 	%f<3>;
	.reg .b64 	%rd<21>;

	ld.param.u64 	%rd5, [_Z22compute_adjacent_nodesPiS_PfS0_S0_i_param_0];
	ld.param.u64 	%rd6, [_Z22compute_adjacent_nodesPiS_PfS0_S0_i_param_1];
	ld.param.u64 	%rd7, [_Z22compute_adjacent_nodesPiS_PfS0_S0_i_param_2];
	ld.param.u64 	%rd9, [_Z22compute_adjacent_nodesPiS_PfS0_S0_i_param_3];
	ld.param.u64 	%rd8, [_Z22compute_adjacent_nodesPiS_PfS0_S0_i_param_4];
	ld.param.u32 	%r11, [_Z22compute_adjacent_nodesPiS_PfS0_S0_i_param_5];
	cvta.to.global.u64 	%rd10, %rd9;
	mov.u32 	%r1, %tid.x;
	mul.wide.u32 	%rd11, %r1, 4;
	add.s64 	%rd12, %rd10, %rd11;
	ld.global.f32 	%f1, [%rd12];
	setp.eq.f32 	%p1, %f1, 0f00000000;
	@%p1 bra 	$L__BB0_6;
	cvta.to.global.u64 	%rd13, %rd5;
	mul.lo.s32 	%r2, %r11, %r1;
	add.s64 	%rd1, %rd13, %rd11;
	ld.global.u32 	%r15, [%rd1];
	ld.global.u32 	%r16, [%rd1+4];
	setp.ge.s32 	%p2, %r15, %r16;
	@%p2 bra 	$L__BB0_6;
	cvta.to.global.u64 	%rd2, %rd6;
	cvta.to.global.u64 	%rd3, %rd7;
	cvta.to.global.u64 	%rd4, %rd8;
$L__BB0_3:
	mul.wide.s32 	%rd15, %r15, 4;
	add.s64 	%rd16, %rd2, %rd15;
	ld.global.u32 	%r7, [%rd16];
	mul.wide.s32 	%rd17, %r7, 4;
	add.s64 	%rd18, %rd3, %rd17;
	ld.global.f32 	%f2, [%rd18];
	setp.neu.f32 	%p3, %f2, 0f3F800000;
	@%p3 bra 	$L__BB0_5;
	add.s32 	%r12, %r7, %r2;
	mul.wide.s32 	%rd19, %r12, 4;
	add.s64 	%rd20, %rd4, %rd19;
	mov.b32 	%r13, 1065353216;
	st.global.u32 	[%rd20], %r13;
	ld.global.u32 	%r16, [%rd1+4];
$L__BB0_5:
	add.s32 	%r15, %r15, 1;
	setp.lt.s32 	%p4, %r15, %r16;
	@%p4 bra 	$L__BB0_3;
$L__BB0_6:
	ret;

}
	// .globl	_Z9logic_andPfS_S_
.visible .entry _Z9logic_andPfS_S_(
	.param .u64 .ptr .align 1 _Z9logic_andPfS_S__param_0,
	.param .u64 .ptr .align 1 _Z9logic_andPfS_S__param_1,
	.param .u64 .ptr .align 1 _Z9logic_andPfS_S__param_2
)
{
	.reg .pred 	%p<3>;
	.reg .b32 	%r<2>;
	.reg .b32 	%f<7>;
	.reg .b64 	%rd<13>;

	ld.param.u64 	%rd3, [_Z9logic_andPfS_S__param_0];
	ld.param.u64 	%rd1, [_Z9logic_andPfS_S__param_1];
	ld.param.u64 	%rd2, [_Z9logic_andPfS_S__param_2];
	cvta.to.global.u64 	%rd4, %rd3;
	mov.u32 	%r1, %tid.x;
	mul.wide.u32 	%rd5, %r1, 4;
	add.s64 	%rd6, %rd4, %rd5;
	ld.global.f32 	%f4, [%rd6];
	setp.eq.f32 	%p1, %f4, 0f00000000;
	mov.f32 	%f6, 0f00000000;
	@%p1 bra 	$L__BB1_2;
	cvta.to.global.u64 	%rd7, %rd1;
	add.s64 	%rd9, %rd7, %rd5;
	ld.global.f32 	%f5, [%rd9];
	setp.neu.f32 	%p2, %f5, 0f00000000;
	selp.f32 	%f6, 0f3F800000, 0f00000000, %p2;
$L__BB1_2:
	cvta.to.global.u64 	%rd10, %rd2;
	add.s64 	%rd12, %rd10, %rd5;
	st.global.f32 	[%rd12], %f6;
	ret;

}


// ===== COMPILED SASS (sm_100) =====

	.target	sm_100

	.elftype	@"ET_EXEC"


//--------------------- .note.nv.tkinfo           --------------------------
	.section	.note.nv.tkinfo,"",@"SHT_NOTE"
	.sectionflags	@"SHF_NOTE_NV_TKINFO"
	.tkinfo
        /*0018*/ 	.word	0x00000002
        /*0030*/ 	.string	""
        /*0030*/ 	.string	"ptxas"
        /*0030*/ 	.string	"Cuda compilation tools, release 13.0, V13.0.88"
        /*0030*/ 	.string	"Build cuda_13.0.r13.0/compiler.36424714_0"
        /*0030*/ 	.string	"-arch sm_100 -m 64 "



//--------------------- .note.nv.cuinfo           --------------------------
	.section	.note.nv.cuinfo,"",@"SHT_NOTE"
	.sectionflags	@"SHF_NOTE_NV_CUINFO"
        /*0018*/ 	.short	0x0002
        /*001a*/ 	.short	0x0064
        /*001c*/ 	.short	0x0082
	.zero		2


//--------------------- .nv.info                  --------------------------
	.section	.nv.info,"",@"SHT_CUDA_INFO"
	.align	4


	//----- nvinfo : EIATTR_REGCOUNT
	.align		4
        /*0000*/ 	.byte	0x04, 0x2f
        /*0002*/ 	.short	(.L_1 - .L_0)
	.align		4
.L_0:
        /*0004*/ 	.word	index@(_Z22compute_adjacent_nodesPiS_PfS0_S0_i)
        /*0008*/ 	.word	0x00000012


	//----- nvinfo : EIATTR_FRAME_SIZE
	.align		4
.L_1:
        /*000c*/ 	.byte	0x04, 0x11
        /*000e*/ 	.short	(.L_3 - .L_2)
	.align		4
.L_2:
        /*0010*/ 	.word	index@(_Z22compute_adjacent_nodesPiS_PfS0_S0_i)
        /*0014*/ 	.word	0x00000000


	//----- nvinfo : EIATTR_REGCOUNT
	.align		4
.L_3:
        /*0018*/ 	.byte	0x04, 0x2f
        /*001a*/ 	.short	(.L_5 - .L_4)
	.align		4
.L_4:
        /*001c*/ 	.word	index@(_Z9logic_andPfS_S_)
        /*0020*/ 	.word	0x0000000c


	//----- nvinfo : EIATTR_FRAME_SIZE
	.align		4
.L_5:
        /*0024*/ 	.byte	0x04, 0x11
        /*0026*/ 	.short	(.L_7 - .L_6)
	.align		4
.L_6:
        /*0028*/ 	.word	index@(_Z9logic_andPfS_S_)
        /*002c*/ 	.word	0x00000000


	//----- nvinfo : EIATTR_MIN_STACK_SIZE
	.align		4
.L_7:
        /*0030*/ 	.byte	0x04, 0x12
        /*0032*/ 	.short	(.L_9 - .L_8)
	.align		4
.L_8:
        /*0034*/ 	.word	index@(_Z9logic_andPfS_S_)
        /*0038*/ 	.word	0x00000000


	//----- nvinfo : EIATTR_MIN_STACK_SIZE
	.align		4
.L_9:
        /*003c*/ 	.byte	0x04, 0x12
        /*003e*/ 	.short	(.L_11 - .L_10)
	.align		4
.L_10:
        /*0040*/ 	.word	index@(_Z22compute_adjacent_nodesPiS_PfS0_S0_i)
        /*0044*/ 	.word	0x00000000
.L_11:


//--------------------- .nv.compat                --------------------------
	.section	.nv.compat,"",@"SHT_CUDA_COMPAT_INFO"
	.align	4
        /*0000*/ 	.byte	0x02, 0x09, 0x00, 0x00, 0x02, 0x02, 0x01, 0x00, 0x02, 0x05, 0x05, 0x00, 0x03, 0x07, 0x01, 0x01
        /*0010*/ 	.byte	0x02, 0x03, 0x00, 0x00, 0x02, 0x06, 0x01, 0x00, 0x04, 0x0b, 0x08, 0x00, 0x01, 0x00, 0x00, 0x00
        /*0020*/ 	.byte	0x00, 0x00, 0x00, 0x00


//--------------------- .nv.info._Z9logic_andPfS_S_ --------------------------
	.section	.nv.info._Z9logic_andPfS_S_,"",@"SHT_CUDA_INFO"
	.sectionflags	@""
	.align	4


	//----- nvinfo : EIATTR_CUDA_API_VERSION
	.align		4
        /*0000*/ 	.byte	0x04, 0x37
        /*0002*/ 	.short	(.L_13 - .L_12)
.L_12:
        /*0004*/ 	.word	0x00000082


	//----- nvinfo : EIATTR_KPARAM_INFO
	.align		4
.L_13:
        /*0008*/ 	.byte	0x04, 0x17
        /*000a*/ 	.short	(.L_15 - .L_14)
.L_14:
        /*000c*/ 	.word	0x00000000
        /*0010*/ 	.short	0x0002
        /*0012*/ 	.short	0x0010
        /*0014*/ 	.byte	0x00, 0xf5, 0x21, 0x00


	//----- nvinfo : EIATTR_KPARAM_INFO
	.align		4
.L_15:
        /*0018*/ 	.byte	0x04, 0x17
        /*001a*/ 	.short	(.L_17 - .L_16)
.L_16:
        /*001c*/ 	.word	0x00000000
        /*0020*/ 	.short	0x0001
        /*0022*/ 	.short	0x0008
        /*0024*/ 	.byte	0x00, 0xf5, 0x21, 0x00


	//----- nvinfo : EIATTR_KPARAM_INFO
	.align		4
.L_17:
        /*0028*/ 	.byte	0x04, 0x17
        /*002a*/ 	.short	(.L_19 - .L_18)
.L_18:
        /*002c*/ 	.word	0x00000000
        /*0030*/ 	.short	0x0000
        /*0032*/ 	.short	0x0000
        /*0034*/ 	.byte	0x00, 0xf5, 0x21, 0x00


	//----- nvinfo : EIATTR_SPARSE_MMA_MASK
	.align		4
.L_19:
        /*0038*/ 	.byte	0x03, 0x50
        /*003a*/ 	.short	0x0000


	//----- nvinfo : EIATTR_MAXREG_COUNT
	.align		4
        /*003c*/ 	.byte	0x03, 0x1b
        /*003e*/ 	.short	0x00ff


	//----- nvinfo : EIATTR_MERCURY_ISA_VERSION
	.align		4
        /*0040*/ 	.byte	0x03, 0x5f
        /*0042*/ 	.short	0x0101


	//----- nvinfo : EIATTR_VRC_CTA_INIT_COUNT
	.align		4
        /*0044*/ 	.byte	0x02, 0x4a
	.zero		1
	.zero		1


	//----- nvinfo : EIATTR_EXIT_INSTR_OFFSETS
	.align		4
        /*0048*/ 	.byte	0x04, 0x1c
        /*004a*/ 	.short	(.L_21 - .L_20)


	//   ....[0]....
.L_20:
        /*004c*/ 	.word	0x00000120


	//----- nvinfo : EIATTR_CRS_STACK_SIZE
	.align		4
.L_21:
        /*0050*/ 	.byte	0x04, 0x1e
        /*0052*/ 	.short	(.L_23 - .L_22)
.L_22:
        /*0054*/ 	.word	0x00000000


	//----- nvinfo : EIATTR_CBANK_PARAM_SIZE
	.align		4
.L_23:
        /*0058*/ 	.byte	0x03, 0x19
        /*005a*/ 	.short	0x0018


	//----- nvinfo : EIATTR_PARAM_CBANK
	.align		4
        /*005c*/ 	.byte	0x04, 0x0a
        /*005e*/ 	.short	(.L_25 - .L_24)
	.align		4
.L_24:
        /*0060*/ 	.word	index@(.nv.constant0._Z9logic_andPfS_S_)
        /*0064*/ 	.short	0x0380
        /*0066*/ 	.short	0x0018


	//----- nvinfo : EIATTR_SW_WAR
	.align		4
.L_25:
        /*0068*/ 	.byte	0x04, 0x36
        /*006a*/ 	.short	(.L_27 - .L_26)
.L_26:
        /*006c*/ 	.word	0x00000008
.L_27:


//--------------------- .nv.info._Z22compute_adjacent_nodesPiS_PfS0_S0_i --------------------------
	.section	.nv.info._Z22compute_adjacent_nodesPiS_PfS0_S0_i,"",@"SHT_CUDA_INFO"
	.sectionflags	@""
	.align	4


	//----- nvinfo : EIATTR_CUDA_API_VERSION
	.align		4
        /*0000*/ 	.byte	0x04, 0x37
        /*0002*/ 	.short	(.L_29 - .L_28)
.L_28:
        /*0004*/ 	.word	0x00000082


	//----- nvinfo : EIATTR_KPARAM_INFO
	.align		4
.L_29:
        /*0008*/ 	.byte	0x04, 0x17
        /*000a*/ 	.short	(.L_31 - .L_30)
.L_30:
        /*000c*/ 	.word	0x00000000
        /*0010*/ 	.short	0x0005
        /*0012*/ 	.short	0x0028
        /*0014*/ 	.byte	0x00, 0xf0, 0x11, 0x00


	//----- nvinfo : EIATTR_KPARAM_INFO
	.align		4
.L_31:
        /*0018*/ 	.byte	0x04, 0x17
        /*001a*/ 	.short	(.L_33 - .L_32)
.L_32:
        /*001c*/ 	.word	0x00000000
        /*0020*/ 	.short	0x0004
        /*0022*/ 	.short	0x0020
        /*0024*/ 	.byte	0x00, 0xf5, 0x21, 0x00


	//----- nvinfo : EIATTR_KPARAM_INFO
	.align		4
.L_33:
        /*0028*/ 	.byte	0x04, 0x17
        /*002a*/ 	.short	(.L_35 - .L_34)
.L_34:
        /*002c*/ 	.word	0x00000000
        /*0030*/ 	.short	0x0003
        /*0032*/ 	.short	0x0018
        /*0034*/ 	.byte	0x00, 0xf5, 0x21, 0x00


	//----- nvinfo : EIATTR_KPARAM_INFO
	.align		4
.L_35:
        /*0038*/ 	.byte	0x04, 0x17
        /*003a*/ 	.short	(.L_37 - .L_36)
.L_36:
        /*003c*/ 	.word	0x00000000
        /*0040*/ 	.short	0x0002
        /*0042*/ 	.short	0x0010
        /*0044*/ 	.byte	0x00, 0xf5, 0x21, 0x00


	//----- nvinfo : EIATTR_KPARAM_INFO
	.align		4
.L_37:
        /*0048*/ 	.byte	0x04, 0x17
        /*004a*/ 	.short	(.L_39 - .L_38)
.L_38:
        /*004c*/ 	.word	0x00000000
        /*0050*/ 	.short	0x0001
        /*0052*/ 	.short	0x0008
        /*0054*/ 	.byte	0x00, 0xf5, 0x21, 0x00


	//----- nvinfo : EIATTR_KPARAM_INFO
	.align		4
.L_39:
        /*0058*/ 	.byte	0x04, 0x17
        /*005a*/ 	.short	(.L_41 - .L_40)
.L_40:
        /*005c*/ 	.word	0x00000000
        /*0060*/ 	.short	0x0000
        /*0062*/ 	.short	0x0000
        /*0064*/ 	.byte	0x00, 0xf5, 0x21, 0x00


	//----- nvinfo : EIATTR_SPARSE_MMA_MASK
	.align		4
.L_41:
        /*0068*/ 	.byte	0x03, 0x50
        /*006a*/ 	.short	0x0000


	//----- nvinfo : EIATTR_MAXREG_COUNT
	.align		4
        /*006c*/ 	.byte	0x03, 0x1b
        /*006e*/ 	.short	0x00ff


	//----- nvinfo : EIATTR_MERCURY_ISA_VERSION
	.align		4
        /*0070*/ 	.byte	0x03, 0x5f
        /*0072*/ 	.short	0x0101


	//----- nvinfo : EIATTR_VRC_CTA_INIT_COUNT
	.align		4
        /*0074*/ 	.byte	0x02, 0x4a
	.zero		1
	.zero		1


	//----- nvinfo : EIATTR_EXIT_INSTR_OFFSETS
	.align		4
        /*0078*/ 	.byte	0x04, 0x1c
        /*007a*/ 	.short	(.L_43 - .L_42)


	//   ....[0]....
.L_42:
        /*007c*/ 	.word	0x00000070


	//   ....[1]....
        /*0080*/ 	.word	0x000000e0


	//   ....[2]....
        /*0084*/ 	.word	0x00000240


	//----- nvinfo : EIATTR_CRS_STACK_SIZE
	.align		4
.L_43:
        /*0088*/ 	.byte	0x04, 0x1e
        /*008a*/ 	.short	(.L_45 - .L_44)
.L_44:
        /*008c*/ 	.word	0x00000000


	//----- nvinfo : EIATTR_CBANK_PARAM_SIZE
	.align		4
.L_45:
        /*0090*/ 	.byte	0x03, 0x19
        /*0092*/ 	.short	0x002c


	//----- nvinfo : EIATTR_PARAM_CBANK
	.align		4
        /*0094*/ 	.byte	0x04, 0x0a
        /*0096*/ 	.short	(.L_47 - .L_46)
	.align		4
.L_46:
        /*0098*/ 	.word	index@(.nv.constant0._Z22compute_adjacent_nodesPiS_PfS0_S0_i)
        /*009c*/ 	.short	0x0380
        /*009e*/ 	.short	0x002c


	//----- nvinfo : EIATTR_SW_WAR
	.align		4
.L_47:
        /*00a0*/ 	.byte	0x04, 0x36
        /*00a2*/ 	.short	(.L_49 - .L_48)
.L_48:
        /*00a4*/ 	.word	0x00000008
.L_49:


//--------------------- .nv.callgraph             --------------------------
	.section	.nv.callgraph,"",@"SHT_CUDA_CALLGRAPH"
	.align	4
	.sectionentsize	8
	.align		4
        /*0000*/ 	.word	0x00000000
	.align		4
        /*0004*/ 	.word	0xffffffff
	.align		4
        /*0008*/ 	.word	0x00000000
	.align		4
        /*000c*/ 	.word	0xfffffffe
	.align		4
        /*0010*/ 	.word	0x00000000
	.align		4
        /*0014*/ 	.word	0xfffffffd
	.align		4
        /*0018*/ 	.word	0x00000000
	.align		4
        /*001c*/ 	.word	0xfffffffc


//--------------------- .text._Z9logic_andPfS_S_  --------------------------
	.section	.text._Z9logic_andPfS_S_,"ax",@progbits
	.align	128
        .global         _Z9logic_andPfS_S_
        .type           _Z9logic_andPfS_S_,@function
        .size           _Z9logic_andPfS_S_,(.L_x_7 - _Z9logic_andPfS_S_)
        .other          _Z9logic_andPfS_S_,@"STO_CUDA_ENTRY STV_DEFAULT"
_Z9logic_andPfS_S_:
.text._Z9logic_andPfS_S_:
[----:B------:R-:W-:Y:S01]  /*0000*/  LDC R1, c[0x0][0x37c] ;  /* 0x0000df00ff017b82 */ /* 0x000fe20000000800 */
[----:B------:R-:W0:Y:S07]  /*0010*/  S2R R9, SR_TID.X ;  /* 0x0000000000097919 */ /* 0x000e2e0000002100 */
[----:B------:R-:W0:Y:S01]  /*0020*/  LDC.64 R2, c[0x0][0x380] ;  /* 0x0000e000ff027b82 */ /* 0x000e220000000a00 */
[----:B------:R-:W1:Y:S07]  /*0030*/  LDCU.64 UR4, c[0x0][0x358] ;  /* 0x00006b00ff0477ac */ /* 0x000e6e0008000a00 */
[----:B------:R-:W2:Y:S01]  /*0040*/  LDC.64 R4, c[0x0][0x390] ;  /* 0x0000e400ff047b82 */ /* 0x000ea20000000a00 */
[----:B0-----:R-:W-:-:S06]  /*0050*/  IMAD.WIDE.U32 R2, R9, 0x4, R2 ;  /* 0x0000000409027825 */ /* 0x001fcc00078e0002 */
[----:B-1----:R-:W3:Y:S01]  /*0060*/  LDG.E R2, desc[UR4][R2.64] ;  /* 0x0000000402027981 */ /* 0x002ee2000c1e1900 */
[----:B------:R-:W-:Y:S01]  /*0070*/  BSSY.RECONVERGENT B0, `(.L_x_0) ;  /* 0x0000009000007945 */ /* 0x000fe20003800200 */
[----:B------:R-:W-:Y:S02]  /*0080*/  HFMA2 R7, -RZ, RZ, 0, 0 ;  /* 0x00000000ff077431 */ /* 0x000fe400000001ff */
[----:B--2---:R-:W-:Y:S01]  /*0090*/  IMAD.WIDE.U32 R4, R9, 0x4, R4 ;  /* 0x0000000409047825 */ /* 0x004fe200078e0004 */
[----:B---3--:R-:W-:-:S13]  /*00a0*/  FSETP.NEU.AND P0, PT, R2, RZ, PT ;  /* 0x000000ff0200720b */ /* 0x008fda0003f0d000 */
[----:B------:R-:W-:Y:S05]  /*00b0*/  @!P0 BRA `(.L_x_1) ;  /* 0x0000000000108947 */ /* 0x000fea0003800000 */
[----:B------:R-:W0:Y:S02]  /*00c0*/  LDC.64 R2, c[0x0][0x388] ;  /* 0x0000e200ff027b82 */ /* 0x000e240000000a00 */
[----:B0-----:R-:W-:-:S06]  /*00d0*/  IMAD.WIDE.U32 R2, R9, 0x4, R2 ;  /* 0x0000000409027825 */ /* 0x001fcc00078e0002 */
[----:B------:R-:W2:Y:S02]  /*00e0*/  LDG.E R2, desc[UR4][R2.64] ;  /* 0x0000000402027981 */ /* 0x000ea4000c1e1900 */
[----:B--2---:R-:W-:-:S07]  /*00f0*/  FSET.BF.NEU.AND R7, R2, RZ, PT ;  /* 0x000000ff0207720a */ /* 0x004fce000380d000 */
.L_x_1:
[----:B------:R-:W-:Y:S05]  /*0100*/  BSYNC.RECONVERGENT B0 ;  /* 0x0000000000007941 */ /* 0x000fea0003800200 */
.L_x_0:
[----:B------:R-:W-:Y:S01]  /*0110*/  STG.E desc[UR4][R4.64], R7 ;  /* 0x0000000704007986 */ /* 0x000fe2000c101904 */
[----:B------:R-:W-:Y:S05]  /*0120*/  EXIT ;  /* 0x000000000000794d */ /* 0x000fea0003800000 */
.L_x_2:
[----:B------:R-:W-:-:S00]  /*0130*/  BRA `(.L_x_2) ;  /* 0xfffffffc00fc7947 */ /* 0x000fc0000383ffff */
[----:B------:R-:W-:-:S00]  /*0140*/  NOP ;  /* 0x0000000000007918 */ /* 0x000fc00000000000 */
        /* <DEDUP_REMOVED lines=11> */
.L_x_7:


//--------------------- .text._Z22compute_adjacent_nodesPiS_PfS0_S0_i --------------------------
	.section	.text._Z22compute_adjacent_nodesPiS_PfS0_S0_i,"ax",@progbits
	.align	128
        .global         _Z22compute_adjacent_nodesPiS_PfS0_S0_i
        .type           _Z22compute_adjacent_nodesPiS_PfS0_S0_i,@function
        .size           _Z22compute_adjacent_nodesPiS_PfS0_S0_i,(.L_x_8 - _Z22compute_adjacent_nodesPiS_PfS0_S0_i)
        .other          _Z22compute_adjacent_nodesPiS_PfS0_S0_i,@"STO_CUDA_ENTRY STV_DEFAULT"
_Z22compute_adjacent_nodesPiS_PfS0_S0_i:
.text._Z22compute_adjacent_nodesPiS_PfS0_S0_i:
[----:B------:R-:W-:Y:S01]  /*0000*/  LDC R1, c[0x0][0x37c] ;  /* 0x0000df00ff017b82 */ /* 0x000fe20000000800 */
[----:B------:R-:W0:Y:S07]  /*0010*/  S2R R0, SR_TID.X ;  /* 0x0000000000007919 */ /* 0x000e2e0000002100 */
[----:B------:R-:W0:Y:S01]  /*0020*/  LDC.64 R2, c[0x0][0x398] ;  /* 0x0000e600ff027b82 */ /* 0x000e220000000a00 */
[----:B------:R-:W1:Y:S01]  /*0030*/  LDCU.64 UR4, c[0x0][0x358] ;  /* 0x00006b00ff0477ac */ /* 0x000e620008000a00 */
[----:B0-----:R-:W-:-:S06]  /*0040*/  IMAD.WIDE.U32 R2, R0, 0x4, R2 ;  /* 0x0000000400027825 */ /* 0x001fcc00078e0002 */
[----:B-1----:R-:W2:Y:S02]  /*0050*/  LDG.E R2, desc[UR4][R2.64] ;  /* 0x0000000402027981 */ /* 0x002ea4000c1e1900 */
[----:B--2---:R-:W-:-:S13]  /*0060*/  FSETP.NEU.AND P0, PT, R2, RZ, PT ;  /* 0x000000ff0200720b */ /* 0x004fda0003f0d000 */
[----:B------:R-:W-:Y:S05]  /*0070*/  @!P0 EXIT ;  /* 0x000000000000894d */ /* 0x000fea0003800000 */
[----:B------:R-:W0:Y:S01]  /*0080*/  LDC.64 R2, c[0x0][0x380] ;  /* 0x0000e000ff027b82 */ /* 0x000e220000000a00 */
[----:B------:R-:W1:Y:S01]  /*0090*/  LDCU UR6, c[0x0][0x3a8] ;  /* 0x00007500ff0677ac */ /* 0x000e620008000800 */
[----:B0-----:R-:W-:-:S05]  /*00a0*/  IMAD.WIDE.U32 R2, R0, 0x4, R2 ;  /* 0x0000000400027825 */ /* 0x001fca00078e0002 */
[----:B------:R-:W2:Y:S04]  /*00b0*/  LDG.E R10, desc[UR4][R2.64] ;  /* 0x00000004020a7981 */ /* 0x000ea8000c1e1900 */
[----:B------:R-:W2:Y:S02]  /*00c0*/  LDG.E R11, desc[UR4][R2.64+0x4] ;  /* 0x00000404020b7981 */ /* 0x000ea4000c1e1900 */
[----:B--2---:R-:W-:-:S13]  /*00d0*/  ISETP.GE.AND P0, PT, R10, R11, PT ;  /* 0x0000000b0a00720c */ /* 0x004fda0003f06270 */
[----:B-1----:R-:W-:Y:S05]  /*00e0*/  @P0 EXIT ;  /* 0x000000000000094d */ /* 0x002fea0003800000 */
[----:B------:R-:W0:Y:S01]  /*00f0*/  LDC.64 R4, c[0x0][0x388] ;  /* 0x0000e200ff047b82 */ /* 0x000e220000000a00 */
[----:B------:R-:W-:Y:S02]  /*0100*/  MOV R15, R10 ;  /* 0x0000000a000f7202 */ /* 0x000fe40000000f00 */
[----:B------:R-:W-:-:S05]  /*0110*/  MOV R14, R11 ;  /* 0x0000000b000e7202 */ /* 0x000fca0000000f00 */
[----:B------:R-:W1:Y:S08]  /*0120*/  LDC.64 R6, c[0x0][0x390] ;  /* 0x0000e400ff067b82 */ /* 0x000e700000000a00 */
[----:B------:R-:W2:Y:S02]  /*0130*/  LDC.64 R8, c[0x0][0x3a0] ;  /* 0x0000e800ff087b82 */ /* 0x000ea40000000a00 */
.L_x_5:
[----:B0-----:R-:W-:-:S06]  /*0140*/  IMAD.WIDE R10, R15, 0x4, R4 ;  /* 0x000000040f0a7825 */ /* 0x001fcc00078e0204 */
[----:B------:R-:W1:Y:S02]  /*0150*/  LDG.E R11, desc[UR4][R10.64] ;  /* 0x000000040a0b7981 */ /* 0x000e64000c1e1900 */
[----:B-1----:R-:W-:-:S06]  /*0160*/  IMAD.WIDE R12, R11, 0x4, R6 ;  /* 0x000000040b0c7825 */ /* 0x002fcc00078e0206 */
[----:B------:R-:W3:Y:S01]  /*0170*/  LDG.E R12, desc[UR4][R12.64] ;  /* 0x000000040c0c7981 */ /* 0x000ee2000c1e1900 */
[----:B------:R-:W-:Y:S01]  /*0180*/  BSSY.RECONVERGENT B0, `(.L_x_3) ;  /* 0x0000009000007945 */ /* 0x000fe20003800200 */
[----:B------:R-:W-:Y:S02]  /*0190*/  IADD3 R15, PT, PT, R15, 0x1, RZ ;  /* 0x000000010f0f7810 */ /* 0x000fe40007ffe0ff */
[----:B---3--:R-:W-:-:S13]  /*01a0*/  FSETP.NEU.AND P0, PT, R12, 1, PT ;  /* 0x3f8000000c00780b */ /* 0x008fda0003f0d000 */
[----:B------:R-:W-:Y:S05]  /*01b0*/  @P0 BRA `(.L_x_4) ;  /* 0x0000000000140947 */ /* 0x000fea0003800000 */
[----:B------:R-:W-:Y:S02]  /*01c0*/  IMAD R11, R0, UR6, R11 ;  /* 0x00000006000b7c24 */ /* 0x000fe4000f8e020b */
[----:B------:R-:W-:Y:S02]  /*01d0*/  HFMA2 R13, -RZ, RZ, 1.875, 0 ;  /* 0x3f800000ff0d7431 */ /* 0x000fe400000001ff */
[----:B--2---:R-:W-:-:S05]  /*01e0*/  IMAD.WIDE R10, R11, 0x4, R8 ;  /* 0x000000040b0a7825 */ /* 0x004fca00078e0208 */
[----:B------:R0:W-:Y:S04]  /*01f0*/  STG.E desc[UR4][R10.64], R13 ;  /* 0x0000000d0a007986 */ /* 0x0001e8000c101904 */
[----:B------:R0:W5:Y:S02]  /*0200*/  LDG.E R14, desc[UR4][R2.64+0x4] ;  /* 0x00000404020e7981 */ /* 0x000164000c1e1900 */
.L_x_4:
[----:B------:R-:W-:Y:S05]  /*0210*/  BSYNC.RECONVERGENT B0 ;  /* 0x0000000000007941 */ /* 0x000fea0003800200 */
.L_x_3:
[----:B-----5:R-:W-:-:S13]  /*0220*/  ISETP.GE.AND P0, PT, R15, R14, PT ;  /* 0x0000000e0f00720c */ /* 0x020fda0003f06270 */
[----:B------:R-:W-:Y:S05]  /*0230*/  @!P0 BRA `(.L_x_5) ;  /* 0xfffffffc00c08947 */ /* 0x000fea000383ffff */
[----:B------:R-:W-:Y:S05]  /*0240*/  EXIT ;  /* 0x000000000000794d */ /* 0x000fea0003800000 */
.L_x_6:
        /* <DEDUP_REMOVED lines=11> */
.L_x_8:


//--------------------- .nv.shared.reserved.0     --------------------------
	.section	.nv.shared.reserved.0,"aw",@nobits
	.weak		__nv_reservedSMEM_offset_0_alias
	.size		__nv_reservedSMEM_offset_0_alias, 0, 64
	.other		__nv_reservedSMEM_offset_0_alias,@"STO_CUDA_RESERVED_SHARED STV_DEFAULT"
__nv_reservedSMEM_offset_0_alias:
	.zero		0
	.zero		64


//--------------------- .nv.constant0._Z9logic_andPfS_S_ --------------------------
	.section	.nv.constant0._Z9logic_andPfS_S_,"a",@progbits
	.sectionflags	@""
	.align	4
.nv.constant0._Z9logic_andPfS_S_:
	.zero		920


//--------------------- .nv.constant0._Z22compute_adjacent_nodesPiS_PfS0_S0_i --------------------------
	.section	.nv.constant0._Z22compute_adjacent_nodesPiS_PfS0_S0_i,"a",@progbits
	.sectionflags	@""
	.align	4
.nv.constant0._Z22compute_adjacent_nodesPiS_PfS0_S0_i:
	.zero		940


//--------------------- SYMBOLS --------------------------

	.type		.nv.reservedSmem.offset0,@object
	.size		.nv.reservedSmem.offset0,0x4
